//
// Generated by NVIDIA NVVM Compiler
//
// Compiler Build ID: CL-36424714
// Cuda compilation tools, release 13.0, V13.0.88
// Based on NVVM 20.0.0
//

.version 9.0
.target sm_100
.address_size 64

	// .globl	_Z16cal_center_totalPfPiS_ii

.visible .entry _Z16cal_center_totalPfPiS_ii(
	.param .u64 .ptr .align 1 _Z16cal_center_totalPfPiS_ii_param_0,
	.param .u64 .ptr .align 1 _Z16cal_center_totalPfPiS_ii_param_1,
	.param .u64 .ptr .align 1 _Z16cal_center_totalPfPiS_ii_param_2,
	.param .u32 _Z16cal_center_totalPfPiS_ii_param_3,
	.param .u32 _Z16cal_center_totalPfPiS_ii_param_4
)
{
	.reg .pred 	%p<4>;
	.reg .b32 	%r<16>;
	.reg .b32 	%f<3>;
	.reg .b64 	%rd<13>;

	ld.param.u64 	%rd1, [_Z16cal_center_totalPfPiS_ii_param_0];
	ld.param.u64 	%rd2, [_Z16cal_center_totalPfPiS_ii_param_1];
	ld.param.u64 	%rd3, [_Z16cal_center_totalPfPiS_ii_param_2];
	ld.param.u32 	%r3, [_Z16cal_center_totalPfPiS_ii_param_3];
	ld.param.u32 	%r4, [_Z16cal_center_totalPfPiS_ii_param_4];
	mov.u32 	%r6, %ntid.x;
	mov.u32 	%r7, %ctaid.x;
	mov.u32 	%r8, %tid.x;
	mad.lo.s32 	%r1, %r6, %r7, %r8;
	mov.u32 	%r9, %ntid.y;
	mov.u32 	%r10, %ctaid.y;
	mov.u32 	%r11, %tid.y;
	mad.lo.s32 	%r12, %r9, %r10, %r11;
	setp.ge.s32 	%p1, %r1, %r3;
	setp.ge.s32 	%p2, %r12, %r4;
	or.pred  	%p3, %p1, %p2;
	@%p3 bra 	$L__BB0_2;
	cvta.to.global.u64 	%rd4, %rd2;
	cvta.to.global.u64 	%rd5, %rd1;
	cvta.to.global.u64 	%rd6, %rd3;
	mad.lo.s32 	%r13, %r3, %r12, %r1;
	mul.wide.u32 	%rd7, %r12, 4;
	add.s64 	%rd8, %rd4, %rd7;
	ld.global.u32 	%r14, [%rd8];
	mad.lo.s32 	%r15, %r14, %r3, %r1;
	mul.wide.s32 	%rd9, %r15, 4;
	add.s64 	%rd10, %rd6, %rd9;
	mul.wide.s32 	%rd11, %r13, 4;
	add.s64 	%rd12, %rd5, %rd11;
	ld.global.f32 	%f1, [%rd12];
	atom.global.add.f32 	%f2, [%rd10], %f1;
$L__BB0_2:
	ret;

}
	// .globl	_Z17count_cluster_numPiS_ii
.visible .entry _Z17count_cluster_numPiS_ii(
	.param .u64 .ptr .align 1 _Z17count_cluster_numPiS_ii_param_0,
	.param .u64 .ptr .align 1 _Z17count_cluster_numPiS_ii_param_1,
	.param .u32 _Z17count_cluster_numPiS_ii_param_2,
	.param .u32 _Z17count_cluster_numPiS_ii_param_3
)
{
	.reg .pred 	%p<2>;
	.reg .b32 	%r<8>;
	.reg .b64 	%rd<9>;

	ld.param.u64 	%rd1, [_Z17count_cluster_numPiS_ii_param_0];
	ld.param.u64 	%rd2, [_Z17count_cluster_numPiS_ii_param_1];
	ld.param.u32 	%r2, [_Z17count_cluster_numPiS_ii_param_3];
	mov.u32 	%r3, %ntid.x;
	mov.u32 	%r4, %ctaid.x;
	mov.u32 	%r5, %tid.x;
	mad.lo.s32 	%r1, %r3, %r4, %r5;
	setp.ge.s32 	%p1, %r1, %r2;
	@%p1 bra 	$L__BB1_2;
	cvta.to.global.u64 	%rd3, %rd1;
	cvta.to.global.u64 	%rd4, %rd2;
	mul.wide.s32 	%rd5, %r1, 4;
	add.s64 	%rd6, %rd3, %rd5;
	ld.global.u32 	%r6, [%rd6];
	mul.wide.s32 	%rd7, %r6, 4;
	add.s64 	%rd8, %rd4, %rd7;
	atom.global.add.u32 	%r7, [%rd8], 1;
$L__BB1_2:
	ret;

}
	// .globl	_Z15cal_center_meanPfPiii
.visible .entry _Z15cal_center_meanPfPiii(
	.param .u64 .ptr .align 1 _Z15cal_center_meanPfPiii_param_0,
	.param .u64 .ptr .align 1 _Z15cal_center_meanPfPiii_param_1,
	.param .u32 _Z15cal_center_meanPfPiii_param_2,
	.param .u32 _Z15cal_center_meanPfPiii_param_3
)
{
	.reg .pred 	%p<4>;
	.reg .b32 	%r<15>;
	.reg .b32 	%f<4>;
	.reg .b64 	%rd<9>;

	ld.param.u64 	%rd1, [_Z15cal_center_meanPfPiii_param_0];
	ld.param.u64 	%rd2, [_Z15cal_center_meanPfPiii_param_1];
	ld.param.u32 	%r3, [_Z15cal_center_meanPfPiii_param_2];
	ld.param.u32 	%r4, [_Z15cal_center_meanPfPiii_param_3];
	mov.u32 	%r6, %ntid.x;
	mov.u32 	%r7, %ctaid.x;
	mov.u32 	%r8, %tid.x;
	mad.lo.s32 	%r1, %r6, %r7, %r8;
	mov.u32 	%r9, %ntid.y;
	mov.u32 	%r10, %ctaid.y;
	mov.u32 	%r11, %tid.y;
	mad.lo.s32 	%r12, %r9, %r10, %r11;
	setp.ge.s32 	%p1, %r1, %r3;
	setp.ge.s32 	%p2, %r12, %r4;
	or.pred  	%p3, %p1, %p2;
	@%p3 bra 	$L__BB2_2;
	cvta.to.global.u64 	%rd3, %rd1;
	cvta.to.global.u64 	%rd4, %rd2;
	mad.lo.s32 	%r13, %r3, %r12, %r1;
	mul.wide.s32 	%rd5, %r13, 4;
	add.s64 	%rd6, %rd3, %rd5;
	ld.global.f32 	%f1, [%rd6];
	mul.wide.u32 	%rd7, %r12, 4;
	add.s64 	%rd8, %rd4, %rd7;
	ld.global.u32 	%r14, [%rd8];
	cvt.rn.f32.s32 	%f2, %r14;
	div.rn.f32 	%f3, %f1, %f2;
	st.global.f32 	[%rd6], %f3;
$L__BB2_2:
	ret;

}
	// .globl	_Z12cal_distancePfS_S_ii
.visible .entry _Z12cal_distancePfS_S_ii(
	.param .u64 .ptr .align 1 _Z12cal_distancePfS_S_ii_param_0,
	.param .u64 .ptr .align 1 _Z12cal_distancePfS_S_ii_param_1,
	.param .u64 .ptr .align 1 _Z12cal_distancePfS_S_ii_param_2,
	.param .u32 _Z12cal_distancePfS_S_ii_param_3,
	.param .u32 _Z12cal_distancePfS_S_ii_param_4
)
{


	ret;

}


// ===== COMPILED SASS (sm_100) =====

	.target	sm_100

	.elftype	@"ET_EXEC"


//--------------------- .note.nv.tkinfo           --------------------------
	.section	.note.nv.tkinfo,"",@"SHT_NOTE"
	.sectionflags	@"SHF_NOTE_NV_TKINFO"
	.tkinfo
        /*0018*/ 	.word	0x00000002
        /*0030*/ 	.string	""
        /*0030*/ 	.string	"ptxas"
        /*0030*/ 	.string	"Cuda compilation tools, release 13.0, V13.0.88"
        /*0030*/ 	.string	"Build cuda_13.0.r13.0/compiler.36424714_0"
        /*0030*/ 	.string	"-arch sm_100 -m 64 "



//--------------------- .note.nv.cuinfo           --------------------------
	.section	.note.nv.cuinfo,"",@"SHT_NOTE"
	.sectionflags	@"SHF_NOTE_NV_CUINFO"
        /*0018*/ 	.short	0x0002
        /*001a*/ 	.short	0x0064
        /*001c*/ 	.short	0x0082
	.zero		2


//--------------------- .nv.info                  --------------------------
	.section	.nv.info,"",@"SHT_CUDA_INFO"
	.align	4


	//----- nvinfo : EIATTR_REGCOUNT
	.align		4
        /*0000*/ 	.byte	0x04, 0x2f
        /*0002*/ 	.short	(.L_1 - .L_0)
	.align		4
.L_0:
        /*0004*/ 	.word	index@(_Z16cal_center_totalPfPiS_ii)
        /*0008*/ 	.word	0x0000000c


	//----- nvinfo : EIATTR_FRAME_SIZE
	.align		4
.L_1:
        /*000c*/ 	.byte	0x04, 0x11
        /*000e*/ 	.short	(.L_3 - .L_2)
	.align		4
.L_2:
        /*0010*/ 	.word	index@(_Z16cal_center_totalPfPiS_ii)
        /*0014*/ 	.word	0x00000000


	//----- nvinfo : EIATTR_REGCOUNT
	.align		4
.L_3:
        /*0018*/ 	.byte	0x04, 0x2f
        /*001a*/ 	.short	(.L_5 - .L_4)
	.align		4
.L_4:
        /*001c*/ 	.word	index@(_Z17count_cluster_numPiS_ii)
        /*0020*/ 	.word	0x0000000a


	//----- nvinfo : EIATTR_FRAME_SIZE
	.align		4
.L_5:
        /*0024*/ 	.byte	0x04, 0x11
        /*0026*/ 	.short	(.L_7 - .L_6)
	.align		4
.L_6:
        /*0028*/ 	.word	index@(_Z17count_cluster_numPiS_ii)
        /*002c*/ 	.word	0x00000000


	//----- nvinfo : EIATTR_REGCOUNT
	.align		4
.L_7:
        /*0030*/ 	.byte	0x04, 0x2f
        /*0032*/ 	.short	(.L_9 - .L_8)
	.align		4
.L_8:
        /*0034*/ 	.word	index@(_Z15cal_center_meanPfPiii)
        /*0038*/ 	.word	0x00000010


	//----- nvinfo : EIATTR_FRAME_SIZE
	.align		4
.L_9:
        /*003c*/ 	.byte	0x04, 0x11
        /*003e*/ 	.short	(.L_11 - .L_10)
	.align		4
.L_10:
        /*0040*/ 	.word	index@($__internal_0_$__cuda_sm3x_div_rn_noftz_f32_slowpath)
        /*0044*/ 	.word	0x00000000


	//----- nvinfo : EIATTR_FRAME_SIZE
	.align		4
.L_11:
        /*0048*/ 	.byte	0x04, 0x11
        /*004a*/ 	.short	(.L_13 - .L_12)
	.align		4
.L_12:
        /*004c*/ 	.word	index@(_Z15cal_center_meanPfPiii)
        /*0050*/ 	.word	0x00000000


	//----- nvinfo : EIATTR_REGCOUNT
	.align		4
.L_13:
        /*0054*/ 	.byte	0x04, 0x2f
        /*0056*/ 	.short	(.L_15 - .L_14)
	.align		4
.L_14:
        /*0058*/ 	.word	index@(_Z12cal_distancePfS_S_ii)
        /*005c*/ 	.word	0x00000004


	//----- nvinfo : EIATTR_FRAME_SIZE
	.align		4
.L_15:
        /*0060*/ 	.byte	0x04, 0x11
        /*0062*/ 	.short	(.L_17 - .L_16)
	.align		4
.L_16:
        /*0064*/ 	.word	index@(_Z12cal_distancePfS_S_ii)
        /*0068*/ 	.word	0x00000000


	//----- nvinfo : EIATTR_MIN_STACK_SIZE
	.align		4
.L_17:
        /*006c*/ 	.byte	0x04, 0x12
        /*006e*/ 	.short	(.L_19 - .L_18)
	.align		4
.L_18:
        /*0070*/ 	.word	index@(_Z12cal_distancePfS_S_ii)
        /*0074*/ 	.word	0x00000000


	//----- nvinfo : EIATTR_MIN_STACK_SIZE
	.align		4
.L_19:
        /*0078*/ 	.byte	0x04, 0x12
        /*007a*/ 	.short	(.L_21 - .L_20)
	.align		4
.L_20:
        /*007c*/ 	.word	index@(_Z15cal_center_meanPfPiii)
        /*0080*/ 	.word	0x00000000


	//----- nvinfo : EIATTR_MIN_STACK_SIZE
	.align		4
.L_21:
        /*0084*/ 	.byte	0x04, 0x12
        /*0086*/ 	.short	(.L_23 - .L_22)
	.align		4
.L_22:
        /*0088*/ 	.word	index@(_Z17count_cluster_numPiS_ii)
        /*008c*/ 	.word	0x00000000


	//----- nvinfo : EIATTR_MIN_STACK_SIZE
	.align		4
.L_23:
        /*0090*/ 	.byte	0x04, 0x12
        /*0092*/ 	.short	(.L_25 - .L_24)
	.align		4
.L_24:
        /*0094*/ 	.word	index@(_Z16cal_center_totalPfPiS_ii)
        /*0098*/ 	.word	0x00000000
.L_25:


//--------------------- .nv.compat                --------------------------
	.section	.nv.compat,"",@"SHT_CUDA_COMPAT_INFO"
	.align	4
        /*0000*/ 	.byte	0x02, 0x09, 0x00, 0x00, 0x02, 0x02, 0x01, 0x00, 0x02, 0x05, 0x05, 0x00, 0x03, 0x07, 0x01, 0x01
        /*0010*/ 	.byte	0x02, 0x03, 0x00, 0x00, 0x02, 0x06, 0x01, 0x00, 0x04, 0x0b, 0x08, 0x00, 0x01, 0x00, 0x00, 0x00
        /*0020*/ 	.byte	0x00, 0x00, 0x00, 0x00


//--------------------- .nv.info._Z12cal_distancePfS_S_ii --------------------------
	.section	.nv.info._Z12cal_distancePfS_S_ii,"",@"SHT_CUDA_INFO"
	.sectionflags	@""
	.align	4


	//----- nvinfo : EIATTR_CUDA_API_VERSION
	.align		4
        /*0000*/ 	.byte	0x04, 0x37
        /*0002*/ 	.short	(.L_27 - .L_26)
.L_26:
        /*0004*/ 	.word	0x00000082


	//----- nvinfo : EIATTR_KPARAM_INFO
	.align		4
.L_27:
        /*0008*/ 	.byte	0x04, 0x17
        /*000a*/ 	.short	(.L_29 - .L_28)
.L_28:
        /*000c*/ 	.word	0x00000000
        /*0010*/ 	.short	0x0004
        /*0012*/ 	.short	0x001c
        /*0014*/ 	.byte	0x00, 0xf0, 0x11, 0x00


	//----- nvinfo : EIATTR_KPARAM_INFO
	.align		4
.L_29:
        /*0018*/ 	.byte	0x04, 0x17
        /*001a*/ 	.short	(.L_31 - .L_30)
.L_30:
        /*001c*/ 	.word	0x00000000
        /*0020*/ 	.short	0x0003
        /*0022*/ 	.short	0x0018
        /*0024*/ 	.byte	0x00, 0xf0, 0x11, 0x00


	//----- nvinfo : EIATTR_KPARAM_INFO
	.align		4
.L_31:
        /*0028*/ 	.byte	0x04, 0x17
        /*002a*/ 	.short	(.L_33 - .L_32)
.L_32:
        /*002c*/ 	.word	0x00000000
        /*0030*/ 	.short	0x0002
        /*0032*/ 	.short	0x0010
        /*0034*/ 	.byte	0x00, 0xf5, 0x21, 0x00


	//----- nvinfo : EIATTR_KPARAM_INFO
	.align		4
.L_33:
        /*0038*/ 	.byte	0x04, 0x17
        /*003a*/ 	.short	(.L_35 - .L_34)
.L_34:
        /*003c*/ 	.word	0x00000000
        /*0040*/ 	.short	0x0001
        /*0042*/ 	.short	0x0008
        /*0044*/ 	.byte	0x00, 0xf5, 0x21, 0x00


	//----- nvinfo : EIATTR_KPARAM_INFO
	.align		4
.L_35:
        /*0048*/ 	.byte	0x04, 0x17
        /*004a*/ 	.short	(.L_37 - .L_36)
.L_36:
        /*004c*/ 	.word	0x00000000
        /*0050*/ 	.short	0x0000
        /*0052*/ 	.short	0x0000
        /*0054*/ 	.byte	0x00, 0xf5, 0x21, 0x00


	//----- nvinfo : EIATTR_SPARSE_MMA_MASK
	.align		4
.L_37:
        /*0058*/ 	.byte	0x03, 0x50
        /*005a*/ 	.short	0x0000


	//----- nvinfo : EIATTR_MAXREG_COUNT
	.align		4
        /*005c*/ 	.byte	0x03, 0x1b
        /*005e*/ 	.short	0x00ff


	//----- nvinfo : EIATTR_MERCURY_ISA_VERSION
	.align		4
        /*0060*/ 	.byte	0x03, 0x5f
        /*0062*/ 	.short	0x0101


	//----- nvinfo : EIATTR_VRC_CTA_INIT_COUNT
	.align		4
        /*0064*/ 	.byte	0x02, 0x4a
	.zero		1
	.zero		1


	//----- nvinfo : EIATTR_EXIT_INSTR_OFFSETS
	.align		4
        /*0068*/ 	.byte	0x04, 0x1c
        /*006a*/ 	.short	(.L_39 - .L_38)


	//   ....[0]....
.L_38:
        /*006c*/ 	.word	0x00000010


	//----- nvinfo : EIATTR_CBANK_PARAM_SIZE
	.align		4
.L_39:
        /*0070*/ 	.byte	0x03, 0x19
        /*0072*/ 	.short	0x0020


	//----- nvinfo : EIATTR_PARAM_CBANK
	.align		4
        /*0074*/ 	.byte	0x04, 0x0a
        /*0076*/ 	.short	(.L_41 - .L_40)
	.align		4
.L_40:
        /*0078*/ 	.word	index@(.nv.constant0._Z12cal_distancePfS_S_ii)
        /*007c*/ 	.short	0x0380
        /*007e*/ 	.short	0x0020


	//----- nvinfo : EIATTR_SW_WAR
	.align		4
.L_41:
        /*0080*/ 	.byte	0x04, 0x36
        /*0082*/ 	.short	(.L_43 - .L_42)
.L_42:
        /*0084*/ 	.word	0x00000008
.L_43:


//--------------------- .nv.info._Z15cal_center_meanPfPiii --------------------------
	.section	.nv.info._Z15cal_center_meanPfPiii,"",@"SHT_CUDA_INFO"
	.sectionflags	@""
	.align	4


	//----- nvinfo : EIATTR_CUDA_API_VERSION
	.align		4
        /*0000*/ 	.byte	0x04, 0x37
        /*0002*/ 	.short	(.L_45 - .L_44)
.L_44:
        /*0004*/ 	.word	0x00000082


	//----- nvinfo : EIATTR_KPARAM_INFO
	.align		4
.L_45:
        /*0008*/ 	.byte	0x04, 0x17
        /*000a*/ 	.short	(.L_47 - .L_46)
.L_46:
        /*000c*/ 	.word	0x00000000
        /*0010*/ 	.short	0x0003
        /*0012*/ 	.short	0x0014
        /*0014*/ 	.byte	0x00, 0xf0, 0x11, 0x00


	//----- nvinfo : EIATTR_KPARAM_INFO
	.align		4
.L_47:
        /*0018*/ 	.byte	0x04, 0x17
        /*001a*/ 	.short	(.L_49 - .L_48)
.L_48:
        /*001c*/ 	.word	0x00000000
        /*0020*/ 	.short	0x0002
        /*0022*/ 	.short	0x0010
        /*0024*/ 	.byte	0x00, 0xf0, 0x11, 0x00


	//----- nvinfo : EIATTR_KPARAM_INFO
	.align		4
.L_49:
        /*0028*/ 	.byte	0x04, 0x17
        /*002a*/ 	.short	(.L_51 - .L_50)
.L_50:
        /*002c*/ 	.word	0x00000000
        /*0030*/ 	.short	0x0001
        /*0032*/ 	.short	0x0008
        /*0034*/ 	.byte	0x00, 0xf5, 0x21, 0x00


	//----- nvinfo : EIATTR_KPARAM_INFO
	.align		4
.L_51:
        /*0038*/ 	.byte	0x04, 0x17
        /*003a*/ 	.short	(.L_53 - .L_52)
.L_52:
        /*003c*/ 	.word	0x00000000
        /*0040*/ 	.short	0x0000
        /*0042*/ 	.short	0x0000
        /*0044*/ 	.byte	0x00, 0xf5, 0x21, 0x00


	//----- nvinfo : EIATTR_SPARSE_MMA_MASK
	.align		4
.L_53:
        /*0048*/ 	.byte	0x03, 0x50
        /*004a*/ 	.short	0x0000


	//----- nvinfo : EIATTR_MAXREG_COUNT
	.align		4
        /*004c*/ 	.byte	0x03, 0x1b
        /*004e*/ 	.short	0x00ff


	//----- nvinfo : EIATTR_MERCURY_ISA_VERSION
	.align		4
        /*0050*/ 	.byte	0x03, 0x5f
        /*0052*/ 	.short	0x0101


	//----- nvinfo : EIATTR_VRC_CTA_INIT_COUNT
	.align		4
        /*0054*/ 	.byte	0x02, 0x4a
	.zero		1
	.zero		1


	//----- nvinfo : EIATTR_EXIT_INSTR_OFFSETS
	.align		4
        /*0058*/ 	.byte	0x04, 0x1c
        /*005a*/ 	.short	(.L_55 - .L_54)


	//   ....[0]....
.L_54:
        /*005c*/ 	.word	0x000000c0


	//   ....[1]....
        /*0060*/ 	.word	0x00000240


	//----- nvinfo : EIATTR_CRS_STACK_SIZE
	.align		4
.L_55:
        /*0064*/ 	.byte	0x04, 0x1e
        /*0066*/ 	.short	(.L_57 - .L_56)
.L_56:
        /*0068*/ 	.word	0x00000000


	//----- nvinfo : EIATTR_CBANK_PARAM_SIZE
	.align		4
.L_57:
        /*006c*/ 	.byte	0x03, 0x19
        /*006e*/ 	.short	0x0018


	//----- nvinfo : EIATTR_PARAM_CBANK
	.align		4
        /*0070*/ 	.byte	0x04, 0x0a
        /*0072*/ 	.short	(.L_59 - .L_58)
	.align		4
.L_58:
        /*0074*/ 	.word	index@(.nv.constant0._Z15cal_center_meanPfPiii)
        /*0078*/ 	.short	0x0380
        /*007a*/ 	.short	0x0018


	//----- nvinfo : EIATTR_SW_WAR
	.align		4
.L_59:
        /*007c*/ 	.byte	0x04, 0x36
        /*007e*/ 	.short	(.L_61 - .L_60)
.L_60:
        /*0080*/ 	.word	0x00000008
.L_61:


//--------------------- .nv.info._Z17count_cluster_numPiS_ii --------------------------
	.section	.nv.info._Z17count_cluster_numPiS_ii,"",@"SHT_CUDA_INFO"
	.sectionflags	@""
	.align	4


	//----- nvinfo : EIATTR_CUDA_API_VERSION
	.align		4
        /*0000*/ 	.byte	0x04, 0x37
        /*0002*/ 	.short	(.L_63 - .L_62)
.L_62:
        /*0004*/ 	.word	0x00000082


	//----- nvinfo : EIATTR_KPARAM_INFO
	.align		4
.L_63:
        /*0008*/ 	.byte	0x04, 0x17
        /*000a*/ 	.short	(.L_65 - .L_64)
.L_64:
        /*000c*/ 	.word	0x00000000
        /*0010*/ 	.short	0x0003
        /*0012*/ 	.short	0x0014
        /*0014*/ 	.byte	0x00, 0xf0, 0x11, 0x00


	//----- nvinfo : EIATTR_KPARAM_INFO
	.align		4
.L_65:
        /*0018*/ 	.byte	0x04, 0x17
        /*001a*/ 	.short	(.L_67 - .L_66)
.L_66:
        /*001c*/ 	.word	0x00000000
        /*0020*/ 	.short	0x0002
        /*0022*/ 	.short	0x0010
        /*0024*/ 	.byte	0x00, 0xf0, 0x11, 0x00


	//----- nvinfo : EIATTR_KPARAM_INFO
	.align		4
.L_67:
        /*0028*/ 	.byte	0x04, 0x17
        /*002a*/ 	.short	(.L_69 - .L_68)
.L_68:
        /*002c*/ 	.word	0x00000000
        /*0030*/ 	.short	0x0001
        /*0032*/ 	.short	0x0008
        /*0034*/ 	.byte	0x00, 0xf5, 0x21, 0x00


	//----- nvinfo : EIATTR_KPARAM_INFO
	.align		4
.L_69:
        /*0038*/ 	.byte	0x04, 0x17
        /*003a*/ 	.short	(.L_71 - .L_70)
.L_70:
        /*003c*/ 	.word	0x00000000
        /*0040*/ 	.short	0x0000
        /*0042*/ 	.short	0x0000
        /*0044*/ 	.byte	0x00, 0xf5, 0x21, 0x00


	//----- nvinfo : EIATTR_SPARSE_MMA_MASK
	.align		4
.L_71:
        /*0048*/ 	.byte	0x03, 0x50
        /*004a*/ 	.short	0x0000


	//----- nvinfo : EIATTR_MAXREG_COUNT
	.align		4
        /*004c*/ 	.byte	0x03, 0x1b
        /*004e*/ 	.short	0x00ff


	//----- nvinfo : EIATTR_MERCURY_ISA_VERSION
	.align		4
        /*0050*/ 	.byte	0x03, 0x5f
        /*0052*/ 	.short	0x0101


	//----- nvinfo : EIATTR_VRC_CTA_INIT_COUNT
	.align		4
        /*0054*/ 	.byte	0x02, 0x4a
	.zero		1
	.zero		1


	//----- nvinfo : EIATTR_EXIT_INSTR_OFFSETS
	.align		4
        /*0058*/ 	.byte	0x04, 0x1c
        /*005a*/ 	.short	(.L_73 - .L_72)


	//   ....[0]....
.L_72:
        /*005c*/ 	.word	0x00000070


	//   ....[1]....
        /*0060*/ 	.word	0x00000100


	//----- nvinfo : EIATTR_CBANK_PARAM_SIZE
	.align		4
.L_73:
        /*0064*/ 	.byte	0x03, 0x19
        /*0066*/ 	.short	0x0018


	//----- nvinfo : EIATTR_PARAM_CBANK
	.align		4
        /*0068*/ 	.byte	0x04, 0x0a
        /*006a*/ 	.short	(.L_75 - .L_74)
	.align		4
.L_74:
        /*006c*/ 	.word	index@(.nv.constant0._Z17count_cluster_numPiS_ii)
        /*0070*/ 	.short	0x0380
        /*0072*/ 	.short	0x0018


	//----- nvinfo : EIATTR_SW_WAR
	.align		4
.L_75:
        /*0074*/ 	.byte	0x04, 0x36
        /*0076*/ 	.short	(.L_77 - .L_76)
.L_76:
        /*0078*/ 	.word	0x00000008
.L_77:


//--------------------- .nv.info._Z16cal_center_totalPfPiS_ii --------------------------
	.section	.nv.info._Z16cal_center_totalPfPiS_ii,"",@"SHT_CUDA_INFO"
	.sectionflags	@""
	.align	4


	//----- nvinfo : EIATTR_CUDA_API_VERSION
	.align		4
        /*0000*/ 	.byte	0x04, 0x37
        /*0002*/ 	.short	(.L_79 - .L_78)
.L_78:
        /*0004*/ 	.word	0x00000082


	//----- nvinfo : EIATTR_KPARAM_INFO
	.align		4
.L_79:
        /*0008*/ 	.byte	0x04, 0x17
        /*000a*/ 	.short	(.L_81 - .L_80)
.L_80:
        /*000c*/ 	.word	0x00000000
        /*0010*/ 	.short	0x0004
        /*0012*/ 	.short	0x001c
        /*0014*/ 	.byte	0x00, 0xf0, 0x11, 0x00


	//----- nvinfo : EIATTR_KPARAM_INFO
	.align		4
.L_81:
        /*0018*/ 	.byte	0x04, 0x17
        /*001a*/ 	.short	(.L_83 - .L_82)
.L_82:
        /*001c*/ 	.word	0x00000000
        /*0020*/ 	.short	0x0003
        /*0022*/ 	.short	0x0018
        /*0024*/ 	.byte	0x00, 0xf0, 0x11, 0x00


	//----- nvinfo : EIATTR_KPARAM_INFO
	.align		4
.L_83:
        /*0028*/ 	.byte	0x04, 0x17
        /*002a*/ 	.short	(.L_85 - .L_84)
.L_84:
        /*002c*/ 	.word	0x00000000
        /*0030*/ 	.short	0x0002
        /*0032*/ 	.short	0x0010
        /*0034*/ 	.byte	0x00, 0xf5, 0x21, 0x00


	//----- nvinfo : EIATTR_KPARAM_INFO
	.align		4
.L_85:
        /*0038*/ 	.byte	0x04, 0x17
        /*003a*/ 	.short	(.L_87 - .L_86)
.L_86:
        /*003c*/ 	.word	0x00000000
        /*0040*/ 	.short	0x0001
        /*0042*/ 	.short	0x0008
        /*0044*/ 	.byte	0x00, 0xf5, 0x21, 0x00


	//----- nvinfo : EIATTR_KPARAM_INFO
	.align		4
.L_87:
        /*0048*/ 	.byte	0x04, 0x17
        /*004a*/ 	.short	(.L_89 - .L_88)
.L_88:
        /*004c*/ 	.word	0x00000000
        /*0050*/ 	.short	0x0000
        /*0052*/ 	.short	0x0000
        /*0054*/ 	.byte	0x00, 0xf5, 0x21, 0x00


	//----- nvinfo : EIATTR_SPARSE_MMA_MASK
	.align		4
.L_89:
        /*0058*/ 	.byte	0x03, 0x50
        /*005a*/ 	.short	0x0000


	//----- nvinfo : EIATTR_MAXREG_COUNT
	.align		4
        /*005c*/ 	.byte	0x03, 0x1b
        /*005e*/ 	.short	0x00ff


	//----- nvinfo : EIATTR_MERCURY_ISA_VERSION
	.align		4
        /*0060*/ 	.byte	0x03, 0x5f
        /*0062*/ 	.short	0x0101


	//----- nvinfo : EIATTR_VRC_CTA_INIT_COUNT
	.align		4
        /*0064*/ 	.byte	0x02, 0x4a
	.zero		1
	.zero		1


	//----- nvinfo : EIATTR_EXIT_INSTR_OFFSETS
	.align		4
        /*0068*/ 	.byte	0x04, 0x1c
        /*006a*/ 	.short	(.L_91 - .L_90)


	//   ....[0]....
.L_90:
        /*006c*/ 	.word	0x000000c0


	//   ....[1]....
        /*0070*/ 	.word	0x00000190


	//----- nvinfo : EIATTR_CBANK_PARAM_SIZE
	.align		4
.L_91:
        /*0074*/ 	.byte	0x03, 0x19
        /*0076*/ 	.short	0x0020


	//----- nvinfo : EIATTR_PARAM_CBANK
	.align		4
        /*0078*/ 	.byte	0x04, 0x0a
        /*007a*/ 	.short	(.L_93 - .L_92)
	.align		4
.L_92:
        /*007c*/ 	.word	index@(.nv.constant0._Z16cal_center_totalPfPiS_ii)
        /*0080*/ 	.short	0x0380
        /*0082*/ 	.short	0x0020


	//----- nvinfo : EIATTR_SW_WAR
	.align		4
.L_93:
        /*0084*/ 	.byte	0x04, 0x36
        /*0086*/ 	.short	(.L_95 - .L_94)
.L_94:
        /*0088*/ 	.word	0x00000008
.L_95:


//--------------------- .nv.callgraph             --------------------------
	.section	.nv.callgraph,"",@"SHT_CUDA_CALLGRAPH"
	.align	4
	.sectionentsize	8
	.align		4
        /*0000*/ 	.word	0x00000000
	.align		4
        /*0004*/ 	.word	0xffffffff
	.align		4
        /*0008*/ 	.word	0x00000000
	.align		4
        /*000c*/ 	.word	0xfffffffe
	.align		4
        /*0010*/ 	.word	0x00000000
	.align		4
        /*0014*/ 	.word	0xfffffffd
	.align		4
        /*0018*/ 	.word	0x00000000
	.align		4
        /*001c*/ 	.word	0xfffffffc


//--------------------- .text._Z12cal_distancePfS_S_ii --------------------------
	.section	.text._Z12cal_distancePfS_S_ii,"ax",@progbits
	.align	128
        .global         _Z12cal_distancePfS_S_ii
        .type           _Z12cal_distancePfS_S_ii,@function
        .size           _Z12cal_distancePfS_S_ii,(.L_x_18 - _Z12cal_distancePfS_S_ii)
        .other          _Z12cal_distancePfS_S_ii,@"STO_CUDA_ENTRY STV_DEFAULT"
_Z12cal_distancePfS_S_ii:
.text._Z12cal_distancePfS_S_ii:
[----:B------:R-:W-:Y:S01]  /*0000*/  LDC R1, c[0x0][0x37c] ;  /* 0x0000df00ff017b82 */ /* 0x000fe20000000800 */
[----:B------:R-:W-:Y:S05]  /*0010*/  EXIT ;  /* 0x000000000000794d */ /* 0x000fea0003800000 */
.L_x_0:
[----:B------:R-:W-:-:S00]  /*0020*/  BRA `(.L_x_0) ;  /* 0xfffffffc00fc7947 */ /* 0x000fc0000383ffff */
[----:B------:R-:W-:-:S00]  /*0030*/  NOP ;  /* 0x0000000000007918 */ /* 0x000fc00000000000 */
        /* <DEDUP_REMOVED lines=12> */
.L_x_18:


//--------------------- .text._Z15cal_center_meanPfPiii --------------------------
	.section	.text._Z15cal_center_meanPfPiii,"ax",@progbits
	.align	128
        .global         _Z15cal_center_meanPfPiii
        .type           _Z15cal_center_meanPfPiii,@function
        .size           _Z15cal_center_meanPfPiii,(.L_x_17 - _Z15cal_center_meanPfPiii)
        .other          _Z15cal_center_meanPfPiii,@"STO_CUDA_ENTRY STV_DEFAULT"
_Z15cal_center_meanPfPiii:
.text._Z15cal_center_meanPfPiii:
[----:B------:R-:W-:Y:S01]  /*0000*/  LDC R1, c[0x0][0x37c] ;  /* 0x0000df00ff017b82 */ /* 0x000fe20000000800 */
[----:B------:R-:W0:Y:S01]  /*0010*/  S2R R7, SR_CTAID.Y ;  /* 0x0000000000077919 */ /* 0x000e220000002600 */
[----:B------:R-:W1:Y:S01]  /*0020*/  LDCU UR4, c[0x0][0x360] ;  /* 0x00006c00ff0477ac */ /* 0x000e620008000800 */
[----:B------:R-:W0:Y:S01]  /*0030*/  S2R R2, SR_TID.Y ;  /* 0x0000000000027919 */ /* 0x000e220000002200 */
[----:B------:R-:W0:Y:S01]  /*0040*/  LDCU UR5, c[0x0][0x364] ;  /* 0x00006c80ff0577ac */ /* 0x000e220008000800 */
[----:B------:R-:W1:Y:S01]  /*0050*/  S2R R0, SR_CTAID.X ;  /* 0x0000000000007919 */ /* 0x000e620000002500 */
[----:B------:R-:W2:Y:S01]  /*0060*/  LDCU.64 UR6, c[0x0][0x390] ;  /* 0x00007200ff0677ac */ /* 0x000ea20008000a00 */
[----:B------:R-:W1:Y:S01]  /*0070*/  S2R R3, SR_TID.X ;  /* 0x0000000000037919 */ /* 0x000e620000002100 */
[----:B0-----:R-:W-:-:S05]  /*0080*/  IMAD R7, R7, UR5, R2 ;  /* 0x0000000507077c24 */ /* 0x001fca000f8e0202 */
[----:B--2---:R-:W-:Y:S01]  /*0090*/  ISETP.GE.AND P0, PT, R7, UR7, PT ;  /* 0x0000000707007c0c */ /* 0x004fe2000bf06270 */
[----:B-1----:R-:W-:-:S05]  /*00a0*/  IMAD R0, R0, UR4, R3 ;  /* 0x0000000400007c24 */ /* 0x002fca000f8e0203 */
[----:B------:R-:W-:-:S13]  /*00b0*/  ISETP.GE.OR P0, PT, R0, UR6, P0 ;  /* 0x0000000600007c0c */ /* 0x000fda0008706670 */
[----:B------:R-:W-:Y:S05]  /*00c0*/  @P0 EXIT ;  /* 0x000000000000094d */ /* 0x000fea0003800000 */
[----:B------:R-:W0:Y:S01]  /*00d0*/  LDC.64 R2, c[0x0][0x388] ;  /* 0x0000e200ff027b82 */ /* 0x000e220000000a00 */
[----:B------:R-:W1:Y:S07]  /*00e0*/  LDCU.64 UR4, c[0x0][0x358] ;  /* 0x00006b00ff0477ac */ /* 0x000e6e0008000a00 */
[----:B------:R-:W2:Y:S01]  /*00f0*/  LDC.64 R4, c[0x0][0x380] ;  /* 0x0000e000ff047b82 */ /* 0x000ea20000000a00 */
[----:B0-----:R-:W-:-:S06]  /*0100*/  IMAD.WIDE.U32 R2, R7, 0x4, R2 ;  /* 0x0000000407027825 */ /* 0x001fcc00078e0002 */
[----:B-1----:R-:W3:Y:S01]  /*0110*/  LDG.E R2, desc[UR4][R2.64] ;  /* 0x0000000402027981 */ /* 0x002ee2000c1e1900 */
[----:B------:R-:W-:-:S04]  /*0120*/  IMAD R7, R7, UR6, R0 ;  /* 0x0000000607077c24 */ /* 0x000fc8000f8e0200 */
[----:B--2---:R-:W-:-:S05]  /*0130*/  IMAD.WIDE R4, R7, 0x4, R4 ;  /* 0x0000000407047825 */ /* 0x004fca00078e0204 */
[----:B------:R-:W2:Y:S01]  /*0140*/  LDG.E R0, desc[UR4][R4.64] ;  /* 0x0000000404007981 */ /* 0x000ea2000c1e1900 */
[----:B------:R-:W-:Y:S01]  /*0150*/  BSSY.RECONVERGENT B0, `(.L_x_1) ;  /* 0x000000d000007945 */ /* 0x000fe20003800200 */
[----:B---3--:R-:W-:-:S04]  /*0160*/  I2FP.F32.S32 R3, R2 ;  /* 0x0000000200037245 */ /* 0x008fc80000201400 */
[----:B------:R-:W0:Y:S08]  /*0170*/  MUFU.RCP R6, R3 ;  /* 0x0000000300067308 */ /* 0x000e300000001000 */
[----:B--2---:R-:W1:Y:S01]  /*0180*/  FCHK P0, R0, R3 ;  /* 0x0000000300007302 */ /* 0x004e620000000000 */
[----:B0-----:R-:W-:-:S04]  /*0190*/  FFMA R7, -R3, R6, 1 ;  /* 0x3f80000003077423 */ /* 0x001fc80000000106 */
[----:B------:R-:W-:-:S04]  /*01a0*/  FFMA R7, R6, R7, R6 ;  /* 0x0000000706077223 */ /* 0x000fc80000000006 */
[----:B------:R-:W-:-:S04]  /*01b0*/  FFMA R6, R0, R7, RZ ;  /* 0x0000000700067223 */ /* 0x000fc800000000ff */
[----:B------:R-:W-:-:S04]  /*01c0*/  FFMA R8, -R3, R6, R0 ;  /* 0x0000000603087223 */ /* 0x000fc80000000100 */
[----:B------:R-:W-:Y:S01]  /*01d0*/  FFMA R7, R7, R8, R6 ;  /* 0x0000000807077223 */ /* 0x000fe20000000006 */
[----:B-1----:R-:W-:Y:S06]  /*01e0*/  @!P0 BRA `(.L_x_2) ;  /* 0x00000000000c8947 */ /* 0x002fec0003800000 */
[----:B------:R-:W-:-:S07]  /*01f0*/  MOV R2, 0x210 ;  /* 0x0000021000027802 */ /* 0x000fce0000000f00 */
[----:B------:R-:W-:Y:S05]  /*0200*/  CALL.REL.NOINC `($__internal_0_$__cuda_sm3x_div_rn_noftz_f32_slowpath) ;  /* 0x0000000000107944 */ /* 0x000fea0003c00000 */
[----:B------:R-:W-:-:S07]  /*0210*/  IMAD.MOV.U32 R7, RZ, RZ, R0 ;  /* 0x000000ffff077224 */ /* 0x000fce00078e0000 */
.L_x_2:
[----:B------:R-:W-:Y:S05]  /*0220*/  BSYNC.RECONVERGENT B0 ;  /* 0x0000000000007941 */ /* 0x000fea0003800200 */
.L_x_1:
[----:B------:R-:W-:Y:S01]  /*0230*/  STG.E desc[UR4][R4.64], R7 ;  /* 0x0000000704007986 */ /* 0x000fe2000c101904 */
[----:B------:R-:W-:Y:S05]  /*0240*/  EXIT ;  /* 0x000000000000794d */ /* 0x000fea0003800000 */
        .weak           $__internal_0_$__cuda_sm3x_div_rn_noftz_f32_slowpath
        .type           $__internal_0_$__cuda_sm3x_div_rn_noftz_f32_slowpath,@function
        .size           $__internal_0_$__cuda_sm3x_div_rn_noftz_f32_slowpath,(.L_x_17 - $__internal_0_$__cuda_sm3x_div_rn_noftz_f32_slowpath)
$__internal_0_$__cuda_sm3x_div_rn_noftz_f32_slowpath:
[--C-:B------:R-:W-:Y:S01]  /*0250*/  SHF.R.U32.HI R7, RZ, 0x17, R3.reuse ;  /* 0x00000017ff077819 */ /* 0x100fe20000011603 */
[----:B------:R-:W-:Y:S01]  /*0260*/  BSSY.RECONVERGENT B1, `(.L_x_3) ;  /* 0x0000064000017945 */ /* 0x000fe20003800200 */
[--C-:B------:R-:W-:Y:S01]  /*0270*/  SHF.R.U32.HI R6, RZ, 0x17, R0.reuse ;  /* 0x00000017ff067819 */ /* 0x100fe20000011600 */
[----:B------:R-:W-:Y:S01]  /*0280*/  IMAD.MOV.U32 R8, RZ, RZ, R0 ;  /* 0x000000ffff087224 */ /* 0x000fe200078e0000 */
[----:B------:R-:W-:Y:S01]  /*0290*/  LOP3.LUT R7, R7, 0xff, RZ, 0xc0, !PT ;  /* 0x000000ff07077812 */ /* 0x000fe200078ec0ff */
[----:B------:R-:W-:Y:S01]  /*02a0*/  IMAD.MOV.U32 R9, RZ, RZ, R3 ;  /* 0x000000ffff097224 */ /* 0x000fe200078e0003 */
[----:B------:R-:W-:-:S03]  /*02b0*/  LOP3.LUT R6, R6, 0xff, RZ, 0xc0, !PT ;  /* 0x000000ff06067812 */ /* 0x000fc600078ec0ff */
[----:B------:R-:W-:Y:S02]  /*02c0*/  VIADD R12, R7, 0xffffffff ;  /* 0xffffffff070c7836 */ /* 0x000fe40000000000 */
[----:B------:R-:W-:-:S03]  /*02d0*/  VIADD R11, R6, 0xffffffff ;  /* 0xffffffff060b7836 */ /* 0x000fc60000000000 */
[----:B------:R-:W-:-:S04]  /*02e0*/  ISETP.GT.U32.AND P0, PT, R12, 0xfd, PT ;  /* 0x000000fd0c00780c */ /* 0x000fc80003f04070 */
[----:B------:R-:W-:-:S13]  /*02f0*/  ISETP.GT.U32.OR P0, PT, R11, 0xfd, P0 ;  /* 0x000000fd0b00780c */ /* 0x000fda0000704470 */
[----:B------:R-:W-:Y:S01]  /*0300*/  @!P0 IMAD.MOV.U32 R10, RZ, RZ, RZ ;  /* 0x000000ffff0a8224 */ /* 0x000fe200078e00ff */
[----:B------:R-:W-:Y:S06]  /*0310*/  @!P0 BRA `(.L_x_4) ;  /* 0x00000000005c8947 */ /* 0x000fec0003800000 */
[----:B------:R-:W-:Y:S02]  /*0320*/  FSETP.GTU.FTZ.AND P0, PT, |R0|, +INF , PT ;  /* 0x7f8000000000780b */ /* 0x000fe40003f1c200 */
[----:B------:R-:W-:-:S04]  /*0330*/  FSETP.GTU.FTZ.AND P1, PT, |R3|, +INF , PT ;  /* 0x7f8000000300780b */ /* 0x000fc80003f3c200 */
[----:B------:R-:W-:-:S13]  /*0340*/  PLOP3.LUT P0, PT, P0, P1, PT, 0xf8, 0x8f ;  /* 0x00000000008f781c */ /* 0x000fda0000703f70 */
[----:B------:R-:W-:Y:S05]  /*0350*/  @P0 BRA `(.L_x_5) ;  /* 0x00000004004c0947 */ /* 0x000fea0003800000 */
[----:B------:R-:W-:-:S13]  /*0360*/  LOP3.LUT P0, RZ, R9, 0x7fffffff, R8, 0xc8, !PT ;  /* 0x7fffffff09ff7812 */ /* 0x000fda000780c808 */
[----:B------:R-:W-:Y:S05]  /*0370*/  @!P0 BRA `(.L_x_6) ;  /* 0x00000004003c8947 */ /* 0x000fea0003800000 */
[C---:B------:R-:W-:Y:S02]  /*0380*/  FSETP.NEU.FTZ.AND P2, PT, |R0|.reuse, +INF , PT ;  /* 0x7f8000000000780b */ /* 0x040fe40003f5d200 */
[----:B------:R-:W-:Y:S02]  /*0390*/  FSETP.NEU.FTZ.AND P1, PT, |R3|, +INF , PT ;  /* 0x7f8000000300780b */ /* 0x000fe40003f3d200 */
[----:B------:R-:W-:-:S11]  /*03a0*/  FSETP.NEU.FTZ.AND P0, PT, |R0|, +INF , PT ;  /* 0x7f8000000000780b */ /* 0x000fd60003f1d200 */
[----:B------:R-:W-:Y:S05]  /*03b0*/  @!P1 BRA !P2, `(.L_x_6) ;  /* 0x00000004002c9947 */ /* 0x000fea0005000000 */
[----:B------:R-:W-:-:S04]  /*03c0*/  LOP3.LUT P2, RZ, R8, 0x7fffffff, RZ, 0xc0, !PT ;  /* 0x7fffffff08ff7812 */ /* 0x000fc8000784c0ff */
[----:B------:R-:W-:-:S13]  /*03d0*/  PLOP3.LUT P1, PT, P1, P2, PT, 0x2f, 0xf2 ;  /* 0x0000000000f2781c */ /* 0x000fda0000f24577 */
[----:B------:R-:W-:Y:S05]  /*03e0*/  @P1 BRA `(.L_x_7) ;  /* 0x0000000400181947 */ /* 0x000fea0003800000 */
[----:B------:R-:W-:-:S04]  /*03f0*/  LOP3.LUT P1, RZ, R9, 0x7fffffff, RZ, 0xc0, !PT ;  /* 0x7fffffff09ff7812 */ /* 0x000fc8000782c0ff */
[----:B------:R-:W-:-:S13]  /*0400*/  PLOP3.LUT P0, PT, P0, P1, PT, 0x2f, 0xf2 ;  /* 0x0000000000f2781c */ /* 0x000fda0000702577 */
[----:B------:R-:W-:Y:S05]  /*0410*/  @P0 BRA `(.L_x_8) ;  /* 0x0000000400000947 */ /* 0x000fea0003800000 */
[----:B------:R-:W-:Y:S02]  /*0420*/  ISETP.GE.AND P0, PT, R11, RZ, PT ;  /* 0x000000ff0b00720c */ /* 0x000fe40003f06270 */
[----:B------:R-:W-:-:S11]  /*0430*/  ISETP.GE.AND P1, PT, R12, RZ, PT ;  /* 0x000000ff0c00720c */ /* 0x000fd60003f26270 */
[----:B------:R-:W-:Y:S02]  /*0440*/  @P0 IMAD.MOV.U32 R10, RZ, RZ, RZ ;  /* 0x000000ffff0a0224 */ /* 0x000fe400078e00ff */
[----:B------:R-:W-:Y:S01]  /*0450*/  @!P0 FFMA R8, R0, 1.84467440737095516160e+19, RZ ;  /* 0x5f80000000088823 */ /* 0x000fe200000000ff */
[----:B------:R-:W-:Y:S02]  /*0460*/  @!P0 IMAD.MOV.U32 R10, RZ, RZ, -0x40 ;  /* 0xffffffc0ff0a8424 */ /* 0x000fe400078e00ff */
[----:B------:R-:W-:Y:S02]  /*0470*/  @!P1 FFMA R9, R3, 1.84467440737095516160e+19, RZ ;  /* 0x5f80000003099823 */ /* 0x000fe400000000ff */
[----:B------:R-:W-:-:S07]  /*0480*/  @!P1 VIADD R10, R10, 0x40 ;  /* 0x000000400a0a9836 */ /* 0x000fce0000000000 */
.L_x_4:
[----:B------:R-:W-:Y:S01]  /*0490*/  LEA R0, R7, 0xc0800000, 0x17 ;  /* 0xc080000007007811 */ /* 0x000fe200078eb8ff */
[----:B------:R-:W-:Y:S01]  /*04a0*/  VIADD R6, R6, 0xffffff81 ;  /* 0xffffff8106067836 */ /* 0x000fe20000000000 */
[----:B------:R-:W-:Y:S03]  /*04b0*/  BSSY.RECONVERGENT B2, `(.L_x_9) ;  /* 0x0000035000027945 */ /* 0x000fe60003800200 */
[----:B------:R-:W-:Y:S01]  /*04c0*/  IMAD.IADD R9, R9, 0x1, -R0 ;  /* 0x0000000109097824 */ /* 0x000fe200078e0a00 */
[C---:B------:R-:W-:Y:S01]  /*04d0*/  IADD3 R7, PT, PT, R6.reuse, 0x7f, -R7 ;  /* 0x0000007f06077810 */ /* 0x040fe20007ffe807 */
[----:B------:R-:W-:Y:S02]  /*04e0*/  IMAD R0, R6, -0x800000, R8 ;  /* 0xff80000006007824 */ /* 0x000fe400078e0208 */
[----:B------:R-:W0:Y:S01]  /*04f0*/  MUFU.RCP R3, R9 ;  /* 0x0000000900037308 */ /* 0x000e220000001000 */
[----:B------:R-:W-:Y:S01]  /*0500*/  FADD.FTZ R11, -R9, -RZ ;  /* 0x800000ff090b7221 */ /* 0x000fe20000010100 */
[----:B------:R-:W-:-:S03]  /*0510*/  IMAD.IADD R7, R7, 0x1, R10 ;  /* 0x0000000107077824 */ /* 0x000fc600078e020a */
[----:B0-----:R-:W-:-:S04]  /*0520*/  FFMA R12, R3, R11, 1 ;  /* 0x3f800000030c7423 */ /* 0x001fc8000000000b */
[----:B------:R-:W-:-:S04]  /*0530*/  FFMA R12, R3, R12, R3 ;  /* 0x0000000c030c7223 */ /* 0x000fc80000000003 */
[----:B------:R-:W-:-:S04]  /*0540*/  FFMA R3, R0, R12, RZ ;  /* 0x0000000c00037223 */ /* 0x000fc800000000ff */
[----:B------:R-:W-:-:S04]  /*0550*/  FFMA R8, R11, R3, R0 ;  /* 0x000000030b087223 */ /* 0x000fc80000000000 */
[----:B------:R-:W-:-:S04]  /*0560*/  FFMA R13, R12, R8, R3 ;  /* 0x000000080c0d7223 */ /* 0x000fc80000000003 */
[----:B------:R-:W-:-:S04]  /*0570*/  FFMA R8, R11, R13, R0 ;  /* 0x0000000d0b087223 */ /* 0x000fc80000000000 */
[----:B------:R-:W-:-:S05]  /*0580*/  FFMA R0, R12, R8, R13 ;  /* 0x000000080c007223 */ /* 0x000fca000000000d */
[----:B------:R-:W-:-:S04]  /*0590*/  SHF.R.U32.HI R3, RZ, 0x17, R0 ;  /* 0x00000017ff037819 */ /* 0x000fc80000011600 */
[----:B------:R-:W-:-:S05]  /*05a0*/  LOP3.LUT R3, R3, 0xff, RZ, 0xc0, !PT ;  /* 0x000000ff03037812 */ /* 0x000fca00078ec0ff */
[----:B------:R-:W-:-:S04]  /*05b0*/  IMAD.IADD R9, R3, 0x1, R7 ;  /* 0x0000000103097824 */ /* 0x000fc800078e0207 */
[----:B------:R-:W-:-:S05]  /*05c0*/  VIADD R3, R9, 0xffffffff ;  /* 0xffffffff09037836 */ /* 0x000fca0000000000 */
[----:B------:R-:W-:-:S13]  /*05d0*/  ISETP.GE.U32.AND P0, PT, R3, 0xfe, PT ;  /* 0x000000fe0300780c */ /* 0x000fda0003f06070 */
[----:B------:R-:W-:Y:S05]  /*05e0*/  @!P0 BRA `(.L_x_10) ;  /* 0x0000000000808947 */ /* 0x000fea0003800000 */
[----:B------:R-:W-:-:S13]  /*05f0*/  ISETP.GT.AND P0, PT, R9, 0xfe, PT ;  /* 0x000000fe0900780c */ /* 0x000fda0003f04270 */
[----:B------:R-:W-:Y:S05]  /*0600*/  @P0 BRA `(.L_x_11) ;  /* 0x00000000006c0947 */ /* 0x000fea0003800000 */
[----:B------:R-:W-:-:S13]  /*0610*/  ISETP.GE.AND P0, PT, R9, 0x1, PT ;  /* 0x000000010900780c */ /* 0x000fda0003f06270 */
[----:B------:R-:W-:Y:S05]  /*0620*/  @P0 BRA `(.L_x_12) ;  /* 0x0000000000740947 */ /* 0x000fea0003800000 */
[----:B------:R-:W-:Y:S02]  /*0630*/  ISETP.GE.AND P0, PT, R9, -0x18, PT ;  /* 0xffffffe80900780c */ /* 0x000fe40003f06270 */
[----:B------:R-:W-:-:S11]  /*0640*/  LOP3.LUT R0, R0, 0x80000000, RZ, 0xc0, !PT ;  /* 0x8000000000007812 */ /* 0x000fd600078ec0ff */
[----:B------:R-:W-:Y:S05]  /*0650*/  @!P0 BRA `(.L_x_12) ;  /* 0x0000000000688947 */ /* 0x000fea0003800000 */
[CCC-:B------:R-:W-:Y:S01]  /*0660*/  FFMA.RZ R3, R12.reuse, R8.reuse, R13.reuse ;  /* 0x000000080c037223 */ /* 0x1c0fe2000000c00d */
[CCC-:B------:R-:W-:Y:S01]  /*0670*/  FFMA.RM R6, R12.reuse, R8.reuse, R13.reuse ;  /* 0x000000080c067223 */ /* 0x1c0fe2000000400d */
[C---:B------:R-:W-:Y:S02]  /*0680*/  ISETP.NE.AND P2, PT, R9.reuse, RZ, PT ;  /* 0x000000ff0900720c */ /* 0x040fe40003f45270 */
[----:B------:R-:W-:Y:S02]  /*0690*/  ISETP.NE.AND P1, PT, R9, RZ, PT ;  /* 0x000000ff0900720c */ /* 0x000fe40003f25270 */
[----:B------:R-:W-:Y:S01]  /*06a0*/  LOP3.LUT R7, R3, 0x7fffff, RZ, 0xc0, !PT ;  /* 0x007fffff03077812 */ /* 0x000fe200078ec0ff */
[----:B------:R-:W-:Y:S01]  /*06b0*/  FFMA.RP R3, R12, R8, R13 ;  /* 0x000000080c037223 */ /* 0x000fe2000000800d */
[----:B------:R-:W-:Y:S02]  /*06c0*/  VIADD R8, R9, 0x20 ;  /* 0x0000002009087836 */ /* 0x000fe40000000000 */
[----:B------:R-:W-:Y:S01]  /*06d0*/  LOP3.LUT R7, R7, 0x800000, RZ, 0xfc, !PT ;  /* 0x0080000007077812 */ /* 0x000fe200078efcff */
[----:B------:R-:W-:Y:S01]  /*06e0*/  IMAD.MOV R9, RZ, RZ, -R9 ;  /* 0x000000ffff097224 */ /* 0x000fe200078e0a09 */
[----:B------:R-:W-:-:S02]  /*06f0*/  FSETP.NEU.FTZ.AND P0, PT, R3, R6, PT ;  /* 0x000000060300720b */ /* 0x000fc40003f1d000 */
[----:B------:R-:W-:Y:S02]  /*0700*/  SHF.L.U32 R8, R7, R8, RZ ;  /* 0x0000000807087219 */ /* 0x000fe400000006ff */
[----:B------:R-:W-:Y:S02]  /*0710*/  SEL R6, R9, RZ, P2 ;  /* 0x000000ff09067207 */ /* 0x000fe40001000000 */
[----:B------:R-:W-:Y:S02]  /*0720*/  ISETP.NE.AND P1, PT, R8, RZ, P1 ;  /* 0x000000ff0800720c */ /* 0x000fe40000f25270 */
[----:B------:R-:W-:Y:S02]  /*0730*/  SHF.R.U32.HI R6, RZ, R6, R7 ;  /* 0x00000006ff067219 */ /* 0x000fe40000011607 */
[----:B------:R-:W-:Y:S02]  /*0740*/  PLOP3.LUT P0, PT, P0, P1, PT, 0xf8, 0x8f ;  /* 0x00000000008f781c */ /* 0x000fe40000703f70 */
[----:B------:R-:W-:-:S02]  /*0750*/  SHF.R.U32.HI R8, RZ, 0x1, R6 ;  /* 0x00000001ff087819 */ /* 0x000fc40000011606 */
[----:B------:R-:W-:-:S04]  /*0760*/  SEL R3, RZ, 0x1, !P0 ;  /* 0x00000001ff037807 */ /* 0x000fc80004000000 */
[----:B------:R-:W-:-:S04]  /*0770*/  LOP3.LUT R3, R3, 0x1, R8, 0xf8, !PT ;  /* 0x0000000103037812 */ /* 0x000fc800078ef808 */
[----:B------:R-:W-:-:S05]  /*0780*/  LOP3.LUT R3, R3, R6, RZ, 0xc0, !PT ;  /* 0x0000000603037212 */ /* 0x000fca00078ec0ff */
[----:B------:R-:W-:-:S05]  /*0790*/  IMAD.IADD R3, R8, 0x1, R3 ;  /* 0x0000000108037824 */ /* 0x000fca00078e0203 */
[----:B------:R-:W-:Y:S01]  /*07a0*/  LOP3.LUT R0, R3, R0, RZ, 0xfc, !PT ;  /* 0x0000000003007212 */ /* 0x000fe200078efcff */
[----:B------:R-:W-:Y:S06]  /*07b0*/  BRA `(.L_x_12) ;  /* 0x0000000000107947 */ /* 0x000fec0003800000 */
.L_x_11:
[----:B------:R-:W-:-:S04]  /*07c0*/  LOP3.LUT R0, R0, 0x80000000, RZ, 0xc0, !PT ;  /* 0x8000000000007812 */ /* 0x000fc800078ec0ff */
[----:B------:R-:W-:Y:S01]  /*07d0*/  LOP3.LUT R0, R0, 0x7f800000, RZ, 0xfc, !PT ;  /* 0x7f80000000007812 */ /* 0x000fe200078efcff */
[----:B------:R-:W-:Y:S06]  /*07e0*/  BRA `(.L_x_12) ;  /* 0x0000000000047947 */ /* 0x000fec0003800000 */
.L_x_10:
[----:B------:R-:W-:-:S07]  /*07f0*/  IMAD R0, R7, 0x800000, R0 ;  /* 0x0080000007007824 */ /* 0x000fce00078e0200 */
.L_x_12:
[----:B------:R-:W-:Y:S05]  /*0800*/  BSYNC.RECONVERGENT B2 ;  /* 0x0000000000027941 */ /* 0x000fea0003800200 */
.L_x_9:
[----:B------:R-:W-:Y:S05]  /*0810*/  BRA `(.L_x_13) ;  /* 0x0000000000207947 */ /* 0x000fea0003800000 */
.L_x_8:
[----:B------:R-:W-:-:S04]  /*0820*/  LOP3.LUT R0, R9, 0x80000000, R8, 0x48, !PT ;  /* 0x8000000009007812 */ /* 0x000fc800078e4808 */
[----:B------:R-:W-:Y:S01]  /*0830*/  LOP3.LUT R0, R0, 0x7f800000, RZ, 0xfc, !PT ;  /* 0x7f80000000007812 */ /* 0x000fe200078efcff */
[----:B------:R-:W-:Y:S06]  /*0840*/  BRA `(.L_x_13) ;  /* 0x0000000000147947 */ /* 0x000fec0003800000 */
.L_x_7:
[----:B------:R-:W-:Y:S01]  /*0850*/  LOP3.LUT R0, R9, 0x80000000, R8, 0x48, !PT ;  /* 0x8000000009007812 */ /* 0x000fe200078e4808 */
[----:B------:R-:W-:Y:S06]  /*0860*/  BRA `(.L_x_13) ;  /* 0x00000000000c7947 */ /* 0x000fec0003800000 */
.L_x_6:
[----:B------:R-:W0:Y:S01]  /*0870*/  MUFU.RSQ R0, -QNAN ;  /* 0xffc0000000007908 */ /* 0x000e220000001400 */
[----:B------:R-:W-:Y:S05]  /*0880*/  BRA `(.L_x_13) ;  /* 0x0000000000047947 */ /* 0x000fea0003800000 */
.L_x_5:
[----:B------:R-:W-:-:S07]  /*0890*/  FADD.FTZ R0, R0, R3 ;  /* 0x0000000300007221 */ /* 0x000fce0000010000 */
.L_x_13:
[----:B------:R-:W-:Y:S05]  /*08a0*/  BSYNC.RECONVERGENT B1 ;  /* 0x0000000000017941 */ /* 0x000fea0003800200 */
.L_x_3:
[----:B------:R-:W-:-:S04]  /*08b0*/  IMAD.MOV.U32 R3, RZ, RZ, 0x0 ;  /* 0x00000000ff037424 */ /* 0x000fc800078e00ff */
[----:B0-----:R-:W-:Y:S05]  /*08c0*/  RET.REL.NODEC R2 `(_Z15cal_center_meanPfPiii) ;  /* 0xfffffff402cc7950 */ /* 0x001fea0003c3ffff */
.L_x_14:
        /* <DEDUP_REMOVED lines=11> */
.L_x_17:


//--------------------- .text._Z17count_cluster_numPiS_ii --------------------------
	.section	.text._Z17count_cluster_numPiS_ii,"ax",@progbits
	.align	128
        .global         _Z17count_cluster_numPiS_ii
        .type           _Z17count_cluster_numPiS_ii,@function
        .size           _Z17count_cluster_numPiS_ii,(.L_x_20 - _Z17count_cluster_numPiS_ii)
        .other          _Z17count_cluster_numPiS_ii,@"STO_CUDA_ENTRY STV_DEFAULT"
_Z17count_cluster_numPiS_ii:
.text._Z17count_cluster_numPiS_ii:
[----:B------:R-:W-:Y:S01]  /*0000*/  LDC R1, c[0x0][0x37c] ;  /* 0x0000df00ff017b82 */ /* 0x000fe20000000800 */
[----:B------:R-:W0:Y:S01]  /*0010*/  S2R R5, SR_CTAID.X ;  /* 0x0000000000057919 */ /* 0x000e220000002500 */
[----:B------:R-:W0:Y:S01]  /*0020*/  LDCU UR4, c[0x0][0x360] ;  /* 0x00006c00ff0477ac */ /* 0x000e220008000800 */
[----:B------:R-:W0:Y:S01]  /*0030*/  S2R R0, SR_TID.X ;  /* 0x0000000000007919 */ /* 0x000e220000002100 */
[----:B------:R-:W1:Y:S01]  /*0040*/  LDCU UR5, c[0x0][0x394] ;  /* 0x00007280ff0577ac */ /* 0x000e620008000800 */
[----:B0-----:R-:W-:-:S05]  /*0050*/  IMAD R5, R5, UR4, R0 ;  /* 0x0000000405057c24 */ /* 0x001fca000f8e0200 */
[----:B-1----:R-:W-:-:S13]  /*0060*/  ISETP.GE.AND P0, PT, R5, UR5, PT ;  /* 0x0000000505007c0c */ /* 0x002fda000bf06270 */
[----:B------:R-:W-:Y:S05]  /*0070*/  @P0 EXIT ;  /* 0x000000000000094d */ /* 0x000fea0003800000 */
[----:B------:R-:W0:Y:S01]  /*0080*/  LDC.64 R2, c[0x0][0x380] ;  /* 0x0000e000ff027b82 */ /* 0x000e220000000a00 */
[----:B------:R-:W1:Y:S01]  /*0090*/  LDCU.64 UR4, c[0x0][0x358] ;  /* 0x00006b00ff0477ac */ /* 0x000e620008000a00 */
[----:B0-----:R-:W-:-:S06]  /*00a0*/  IMAD.WIDE R2, R5, 0x4, R2 ;  /* 0x0000000405027825 */ /* 0x001fcc00078e0202 */
[----:B------:R-:W0:Y:S01]  /*00b0*/  LDC.64 R4, c[0x0][0x388] ;  /* 0x0000e200ff047b82 */ /* 0x000e220000000a00 */
[----:B-1----:R-:W0:Y:S01]  /*00c0*/  LDG.E R3, desc[UR4][R2.64] ;  /* 0x0000000402037981 */ /* 0x002e22000c1e1900 */
[----:B------:R-:W-:Y:S02]  /*00d0*/  HFMA2 R7, -RZ, RZ, 0, 5.9604644775390625e-08 ;  /* 0x00000001ff077431 */ /* 0x000fe400000001ff */
[----:B0-----:R-:W-:-:S05]  /*00e0*/  IMAD.WIDE R4, R3, 0x4, R4 ;  /* 0x0000000403047825 */ /* 0x001fca00078e0204 */
[----:B------:R-:W-:Y:S01]  /*00f0*/  REDG.E.ADD.STRONG.GPU desc[UR4][R4.64], R7 ;  /* 0x000000070400798e */ /* 0x000fe2000c12e104 */
[----:B------:R-:W-:Y:S05]  /*0100*/  EXIT ;  /* 0x000000000000794d */ /* 0x000fea0003800000 */
.L_x_15:
        /* <DEDUP_REMOVED lines=15> */
.L_x_20:


//--------------------- .text._Z16cal_center_totalPfPiS_ii --------------------------
	.section	.text._Z16cal_center_totalPfPiS_ii,"ax",@progbits
	.align	128
        .global         _Z16cal_center_totalPfPiS_ii
        .type           _Z16cal_center_totalPfPiS_ii,@function
        .size           _Z16cal_center_totalPfPiS_ii,(.L_x_21 - _Z16cal_center_totalPfPiS_ii)
        .other          _Z16cal_center_totalPfPiS_ii,@"STO_CUDA_ENTRY STV_DEFAULT"
_Z16cal_center_totalPfPiS_ii:
.text._Z16cal_center_totalPfPiS_ii:
        /* <DEDUP_REMOVED lines=16> */
[----:B0-----:R-:W-:-:S04]  /*0100*/  IMAD.WIDE.U32 R2, R5, 0x4, R2 ;  /* 0x0000000405027825 */ /* 0x001fc800078e0002 */
[----:B------:R-:W-:Y:S02]  /*0110*/  IMAD R5, R5, UR6, R0 ;  /* 0x0000000605057c24 */ /* 0x000fe4000f8e0200 */
[----:B-1----:R-:W3:Y:S02]  /*0120*/  LDG.E R3, desc[UR4][R2.64] ;  /* 0x0000000402037981 */ /* 0x002ee4000c1e1900 */
[----:B--2---:R-:W-:Y:S02]  /*0130*/  IMAD.WIDE R6, R5, 0x4, R6 ;  /* 0x0000000405067825 */ /* 0x004fe400078e0206 */
[----:B------:R-:W0:Y:S04]  /*0140*/  LDC.64 R4, c[0x0][0x390] ;  /* 0x0000e400ff047b82 */ /* 0x000e280000000a00 */
[----:B------:R-:W2:Y:S01]  /*0150*/  LDG.E R7, desc[UR4][R6.64] ;  /* 0x0000000406077981 */ /* 0x000ea2000c1e1900 */
[----:B---3--:R-:W-:-:S04]  /*0160*/  IMAD R9, R3, UR6, R0 ;  /* 0x0000000603097c24 */ /* 0x008fc8000f8e0200 */
[----:B0-----:R-:W-:-:S05]  /*0170*/  IMAD.WIDE R4, R9, 0x4, R4 ;  /* 0x0000000409047825 */ /* 0x001fca00078e0204 */
[----:B--2---:R-:W-:Y:S01]  /*0180*/  REDG.E.ADD.F32.FTZ.RN.STRONG.GPU desc[UR4][R4.64], R7 ;  /* 0x00000007040079a6 */ /* 0x004fe2000c12f304 */
[----:B------:R-:W-:Y:S05]  /*0190*/  EXIT ;  /* 0x000000000000794d */ /* 0x000fea0003800000 */
.L_x_16:
        /* <DEDUP_REMOVED lines=14> */
.L_x_21:


//--------------------- .nv.shared.reserved.0     --------------------------
	.section	.nv.shared.reserved.0,"aw",@nobits
	.weak		__nv_reservedSMEM_offset_0_alias
	.size		__nv_reservedSMEM_offset_0_alias, 0, 64
	.other		__nv_reservedSMEM_offset_0_alias,@"STO_CUDA_RESERVED_SHARED STV_DEFAULT"
__nv_reservedSMEM_offset_0_alias:
	.zero		0
	.zero		64


//--------------------- .nv.constant0._Z12cal_distancePfS_S_ii --------------------------
	.section	.nv.constant0._Z12cal_distancePfS_S_ii,"a",@progbits
	.sectionflags	@""
	.align	4
.nv.constant0._Z12cal_distancePfS_S_ii:
	.zero		928


//--------------------- .nv.constant0._Z15cal_center_meanPfPiii --------------------------
	.section	.nv.constant0._Z15cal_center_meanPfPiii,"a",@progbits
	.sectionflags	@""
	.align	4
.nv.constant0._Z15cal_center_meanPfPiii:
	.zero		920


//--------------------- .nv.constant0._Z17count_cluster_numPiS_ii --------------------------
	.section	.nv.constant0._Z17count_cluster_numPiS_ii,"a",@progbits
	.sectionflags	@""
	.align	4
.nv.constant0._Z17count_cluster_numPiS_ii:
	.zero		920


//--------------------- .nv.constant0._Z16cal_center_totalPfPiS_ii --------------------------
	.section	.nv.constant0._Z16cal_center_totalPfPiS_ii,"a",@progbits
	.sectionflags	@""
	.align	4
.nv.constant0._Z16cal_center_totalPfPiS_ii:
	.zero		928


//--------------------- SYMBOLS --------------------------

	.type		.nv.reservedSmem.offset0,@object
	.size		.nv.reservedSmem.offset0,0x4
